	.headerflags	@"EF_CUDA_TEXMODE_UNIFIED EF_CUDA_64BIT_ADDRESS EF_CUDA_ACCELERATORS EF_CUDA_SM90 EF_CUDA_VIRTUAL_SM(EF_CUDA_SM90)"
	.elftype	@"ET_EXEC"


//--------------------- .nv.info                  --------------------------
	.section	.nv.info,"",@"SHT_CUDA_INFO"
	.align	4


	//----- nvinfo : EIATTR_REGCOUNT
	.align		4
        /*0000*/ 	.byte	0x04, 0x2f
        /*0002*/ 	.short	(.L_1 - .L_0)
	.align		4
.L_0:
        /*0004*/ 	.word	index@(triton_poi_fused__unsafe_index_add_convolution_mul_sub_45)
        /*0008*/ 	.word	0x00000020


	//----- nvinfo : EIATTR_MIN_STACK_SIZE
	.align		4
.L_1:
        /*000c*/ 	.byte	0x04, 0x12
        /*000e*/ 	.short	(.L_3 - .L_2)
	.align		4
.L_2:
        /*0010*/ 	.word	index@(triton_poi_fused__unsafe_index_add_convolution_mul_sub_45)
        /*0014*/ 	.word	0x00000000


	//----- nvinfo : EIATTR_FRAME_SIZE
	.align		4
.L_3:
        /*0018*/ 	.byte	0x04, 0x11
        /*001a*/ 	.short	(.L_5 - .L_4)
	.align		4
.L_4:
        /*001c*/ 	.word	index@(triton_poi_fused__unsafe_index_add_convolution_mul_sub_45)
        /*0020*/ 	.word	0x00000000


	//----- nvinfo : EIATTR_MIN_STACK_SIZE
	.align		4
.L_5:
        /*0024*/ 	.byte	0x04, 0x12
        /*0026*/ 	.short	(.L_7 - .L_6)
	.align		4
.L_6:
        /*0028*/ 	.word	index@(triton_poi_fused__unsafe_index_add_convolution_mul_sub_45)
        /*002c*/ 	.word	0x00000000
.L_7:


//--------------------- .nv.info.triton_poi_fused__unsafe_index_add_convolution_mul_sub_45 --------------------------
	.section	.nv.info.triton_poi_fused__unsafe_index_add_convolution_mul_sub_45,"",@"SHT_CUDA_INFO"
	.sectionflags	@""
	.align	4


	//----- nvinfo : EIATTR_CUDA_API_VERSION
	.align		4
        /*0000*/ 	.byte	0x04, 0x37
        /*0002*/ 	.short	(.L_9 - .L_8)
.L_8:
        /*0004*/ 	.word	0x0000007c


	//----- nvinfo : EIATTR_KPARAM_INFO
	.align		4
.L_9:
        /*0008*/ 	.byte	0x04, 0x17
        /*000a*/ 	.short	(.L_11 - .L_10)
.L_10:
        /*000c*/ 	.word	0x00000000
        /*0010*/ 	.short	0x0009
        /*0012*/ 	.short	0x0048
        /*0014*/ 	.byte	0x00, 0xf0, 0x11, 0x00


	//----- nvinfo : EIATTR_KPARAM_INFO
	.align		4
.L_11:
        /*0018*/ 	.byte	0x04, 0x17
        /*001a*/ 	.short	(.L_13 - .L_12)
.L_12:
        /*001c*/ 	.word	0x00000000
        /*0020*/ 	.short	0x0008
        /*0022*/ 	.short	0x0040
        /*0024*/ 	.byte	0x00, 0xf4, 0x21, 0x00


	//----- nvinfo : EIATTR_KPARAM_INFO
	.align		4
.L_13:
        /*0028*/ 	.byte	0x04, 0x17
        /*002a*/ 	.short	(.L_15 - .L_14)
.L_14:
        /*002c*/ 	.word	0x00000000
        /*0030*/ 	.short	0x0007
        /*0032*/ 	.short	0x0038
        /*0034*/ 	.byte	0x00, 0xf4, 0x21, 0x00


	//----- nvinfo : EIATTR_KPARAM_INFO
	.align		4
.L_15:
        /*0038*/ 	.byte	0x04, 0x17
        /*003a*/ 	.short	(.L_17 - .L_16)
.L_16:
        /*003c*/ 	.word	0x00000000
        /*0040*/ 	.short	0x0006
        /*0042*/ 	.short	0x0030
        /*0044*/ 	.byte	0x00, 0xf4, 0x21, 0x00


	//----- nvinfo : EIATTR_KPARAM_INFO
	.align		4
.L_17:
        /*0048*/ 	.byte	0x04, 0x17
        /*004a*/ 	.short	(.L_19 - .L_18)
.L_18:
        /*004c*/ 	.word	0x00000000
        /*0050*/ 	.short	0x0005
        /*0052*/ 	.short	0x0028
        /*0054*/ 	.byte	0x00, 0xf4, 0x21, 0x00


	//----- nvinfo : EIATTR_KPARAM_INFO
	.align		4
.L_19:
        /*0058*/ 	.byte	0x04, 0x17
        /*005a*/ 	.short	(.L_21 - .L_20)
.L_20:
        /*005c*/ 	.word	0x00000000
        /*0060*/ 	.short	0x0004
        /*0062*/ 	.short	0x0020
        /*0064*/ 	.byte	0x00, 0xf4, 0x21, 0x00


	//----- nvinfo : EIATTR_KPARAM_INFO
	.align		4
.L_21:
        /*0068*/ 	.byte	0x04, 0x17
        /*006a*/ 	.short	(.L_23 - .L_22)
.L_22:
        /*006c*/ 	.word	0x00000000
        /*0070*/ 	.short	0x0003
        /*0072*/ 	.short	0x0018
        /*0074*/ 	.byte	0x00, 0xf4, 0x21, 0x00


	//----- nvinfo : EIATTR_KPARAM_INFO
	.align		4
.L_23:
        /*0078*/ 	.byte	0x04, 0x17
        /*007a*/ 	.short	(.L_25 - .L_24)
.L_24:
        /*007c*/ 	.word	0x00000000
        /*0080*/ 	.short	0x0002
        /*0082*/ 	.short	0x0010
        /*0084*/ 	.byte	0x00, 0xf4, 0x21, 0x00


	//----- nvinfo : EIATTR_KPARAM_INFO
	.align		4
.L_25:
        /*0088*/ 	.byte	0x04, 0x17
        /*008a*/ 	.short	(.L_27 - .L_26)
.L_26:
        /*008c*/ 	.word	0x00000000
        /*0090*/ 	.short	0x0001
        /*0092*/ 	.short	0x0008
        /*0094*/ 	.byte	0x00, 0xf4, 0x21, 0x00


	//----- nvinfo : EIATTR_KPARAM_INFO
	.align		4
.L_27:
        /*0098*/ 	.byte	0x04, 0x17
        /*009a*/ 	.short	(.L_29 - .L_28)
.L_28:
        /*009c*/ 	.word	0x00000000
        /*00a0*/ 	.short	0x0000
        /*00a2*/ 	.short	0x0000
        /*00a4*/ 	.byte	0x00, 0xf4, 0x21, 0x00


	//----- nvinfo : EIATTR_SPARSE_MMA_MASK
	.align		4
.L_29:
        /*00a8*/ 	.byte	0x03, 0x50
        /*00aa*/ 	.short	0x0000


	//----- nvinfo : EIATTR_MAXREG_COUNT
	.align		4
        /*00ac*/ 	.byte	0x03, 0x1b
        /*00ae*/ 	.short	0x00ff


	//----- nvinfo : EIATTR_EXIT_INSTR_OFFSETS
	.align		4
        /*00b0*/ 	.byte	0x04, 0x1c
        /*00b2*/ 	.short	(.L_31 - .L_30)


	//   ....[0]....
.L_30:
        /*00b4*/ 	.word	0x00000980


	//----- nvinfo : EIATTR_REQNTID
	.align		4
.L_31:
        /*00b8*/ 	.byte	0x04, 0x10
        /*00ba*/ 	.short	(.L_33 - .L_32)
.L_32:
        /*00bc*/ 	.word	0x00000100
        /*00c0*/ 	.word	0x00000001
        /*00c4*/ 	.word	0x00000001


	//----- nvinfo : EIATTR_CBANK_PARAM_SIZE
	.align		4
.L_33:
        /*00c8*/ 	.byte	0x03, 0x19
        /*00ca*/ 	.short	0x004c


	//----- nvinfo : EIATTR_PARAM_CBANK
	.align		4
        /*00cc*/ 	.byte	0x04, 0x0a
        /*00ce*/ 	.short	(.L_35 - .L_34)
	.align		4
.L_34:
        /*00d0*/ 	.word	index@(.nv.constant0.triton_poi_fused__unsafe_index_add_convolution_mul_sub_45)
        /*00d4*/ 	.short	0x0210
        /*00d6*/ 	.short	0x004c


	//----- nvinfo : EIATTR_SW_WAR
	.align		4
.L_35:
        /*00d8*/ 	.byte	0x04, 0x36
        /*00da*/ 	.short	(.L_37 - .L_36)
.L_36:
        /*00dc*/ 	.word	0x00000008
.L_37:


//--------------------- .nv.callgraph             --------------------------
	.section	.nv.callgraph,"",@"SHT_CUDA_CALLGRAPH"
	.align	4
	.sectionentsize	8
	.align		4
        /*0000*/ 	.word	0x00000000
	.align		4
        /*0004*/ 	.word	0xffffffff
	.align		4
        /*0008*/ 	.word	0x00000000
	.align		4
        /*000c*/ 	.word	0xfffffffe
	.align		4
        /*0010*/ 	.word	0x00000000
	.align		4
        /*0014*/ 	.word	0xfffffffd
	.align		4
        /*0018*/ 	.word	0x00000000
	.align		4
        /*001c*/ 	.word	0xfffffffc


//--------------------- .text.triton_poi_fused__unsafe_index_add_convolution_mul_sub_45 --------------------------
	.section	.text.triton_poi_fused__unsafe_index_add_convolution_mul_sub_45,"ax",@progbits
	.align	128
        .global         triton_poi_fused__unsafe_index_add_convolution_mul_sub_45
        .type           triton_poi_fused__unsafe_index_add_convolution_mul_sub_45,@function
        .size           triton_poi_fused__unsafe_index_add_convolution_mul_sub_45,(.L_x_1 - triton_poi_fused__unsafe_index_add_convolution_mul_sub_45)
        .other          triton_poi_fused__unsafe_index_add_convolution_mul_sub_45,@"STO_CUDA_ENTRY STV_DEFAULT"
triton_poi_fused__unsafe_index_add_convolution_mul_sub_45:
.text.triton_poi_fused__unsafe_index_add_convolution_mul_sub_45:
[----:B------:R-:W-:Y:S01]  /*0000*/  LDC R1, c[0x0][0x28] ;  /* 0x00000a00ff017b82 */ /* 0x000fe20000000800 */
[----:B------:R-:W1:Y:S07]  /*0010*/  S2R R2, SR_TID.X ;  /* 0x0000000000027919 */ /* 0x000e6e0000002100 */
[----:B------:R-:W2:Y:S01]  /*0020*/  LDC.64 R16, c[0x0][0x220] ;  /* 0x00008800ff107b82 */ /* 0x000ea20000000a00 */
[----:B------:R-:W-:Y:S01]  /*0030*/  ULDC.64 UR4, c[0x0][0x208] ;  /* 0x0000820000047ab9 */ /* 0x000fe20000000a00 */
[----:B------:R-:W-:Y:S01]  /*0040*/  ULDC.64 UR6, c[0x0][0x228] ;  /* 0x00008a0000067ab9 */ /* 0x000fe20000000a00 */
[----:B------:R-:W3:Y:S05]  /*0050*/  S2R R0, SR_CTAID.X ;  /* 0x0000000000007919 */ /* 0x000eea0000002500 */
[----:B------:R-:W4:Y:S08]  /*0060*/  LDC.64 R14, c[0x0][0x248] ;  /* 0x00009200ff0e7b82 */ /* 0x000f300000000a00 */
[----:B------:R-:W5:Y:S01]  /*0070*/  LDC.64 R8, c[0x0][0x238] ;  /* 0x00008e00ff087b82 */ /* 0x000f620000000a00 */
[----:B-1----:R-:W-:-:S05]  /*0080*/  IMAD.SHL.U32 R2, R2, 0x2, RZ ;  /* 0x0000000202027824 */ /* 0x002fca00078e00ff */
[----:B------:R-:W-:-:S05]  /*0090*/  LOP3.LUT R3, R2, 0x1fe, RZ, 0xc0, !PT ;  /* 0x000001fe02037812 */ /* 0x000fca00078ec0ff */
[----:B---3--:R-:W-:-:S05]  /*00a0*/  IMAD R4, R0, 0x200, R3 ;  /* 0x0000020000047824 */ /* 0x008fca00078e0203 */
[----:B------:R-:W-:-:S04]  /*00b0*/  SHF.R.S32.HI R3, RZ, 0x1f, R4 ;  /* 0x0000001fff037819 */ /* 0x000fc80000011404 */
[----:B------:R-:W-:Y:S02]  /*00c0*/  LEA.HI R5, R3, R4, RZ, 0x8 ;  /* 0x0000000403057211 */ /* 0x000fe400078f40ff */
[----:B------:R-:W1:Y:S02]  /*00d0*/  LDC.64 R2, c[0x0][0x218] ;  /* 0x00008600ff027b82 */ /* 0x000e640000000a00 */
[----:B------:R-:W-:Y:S02]  /*00e0*/  LOP3.LUT R7, R5, 0xffffff00, RZ, 0xc0, !PT ;  /* 0xffffff0005077812 */ /* 0x000fe400078ec0ff */
[----:B------:R-:W-:Y:S02]  /*00f0*/  SHF.R.S32.HI R5, RZ, 0x8, R5 ;  /* 0x00000008ff057819 */ /* 0x000fe40000011405 */
[----:B------:R-:W-:Y:S02]  /*0100*/  IADD3 R7, R4, -R7, RZ ;  /* 0x8000000704077210 */ /* 0x000fe40007ffe0ff */
[----:B------:R-:W-:-:S03]  /*0110*/  LEA.HI R6, R5, R5, RZ, 0x8 ;  /* 0x0000000505067211 */ /* 0x000fc600078f40ff */
[----:B--2---:R-:W-:Y:S01]  /*0120*/  IMAD.WIDE R16, R7, 0x8, R16 ;  /* 0x0000000807107825 */ /* 0x004fe200078e0210 */
[----:B------:R-:W-:-:S05]  /*0130*/  LOP3.LUT R6, R6, 0xffffff00, RZ, 0xc0, !PT ;  /* 0xffffff0006067812 */ /* 0x000fca00078ec0ff */
[----:B------:R-:W2:Y:S01]  /*0140*/  LDG.E.EL.128 R16, desc[UR4][R16.64] ;  /* 0x0000000410107981 */ /* 0x000ea2000c2e1d00 */
[----:B------:R-:W-:-:S04]  /*0150*/  IMAD.IADD R5, R5, 0x1, -R6 ;  /* 0x0000000105057824 */ /* 0x000fc800078e0a06 */
[----:B-1----:R-:W-:-:S04]  /*0160*/  IMAD.WIDE R20, R5, 0x8, R2 ;  /* 0x0000000805147825 */ /* 0x002fc800078e0202 */
[----:B----4-:R-:W-:Y:S02]  /*0170*/  IMAD.WIDE R14, R5, 0x8, R14 ;  /* 0x00000008050e7825 */ /* 0x010fe400078e020e */
[----:B------:R-:W3:Y:S04]  /*0180*/  LDG.E.EL.64 R20, desc[UR4][R20.64] ;  /* 0x0000000414147981 */ /* 0x000ee8000c2e1b00 */
[----:B------:R-:W4:Y:S01]  /*0190*/  LDG.E.EL.64 R14, desc[UR4][R14.64] ;  /* 0x000000040e0e7981 */ /* 0x000f22000c2e1b00 */
[----:B-----5:R-:W-:-:S06]  /*01a0*/  IMAD.WIDE R8, R7, 0x8, R8 ;  /* 0x0000000807087825 */ /* 0x020fcc00078e0208 */
[----:B------:R-:W5:Y:S01]  /*01b0*/  LDG.E.EL.128 R8, desc[UR4][R8.64] ;  /* 0x0000000408087981 */ /* 0x000f62000c2e1d00 */
[----:B------:R-:W-:-:S04]  /*01c0*/  SHF.R.S32.HI R3, RZ, 0x16, R0 ;  /* 0x00000016ff037819 */ /* 0x000fc80000011400 */
[----:B------:R-:W-:-:S04]  /*01d0*/  SGXT R3, R3, 0x1 ;  /* 0x000000010303781a */ /* 0x000fc80000000200 */
[----:B------:R-:W-:-:S04]  /*01e0*/  LEA.HI R2, R3, R4, RZ, 0x10 ;  /* 0x0000000403027211 */ /* 0x000fc800078f80ff */
[----:B------:R-:W-:-:S05]  /*01f0*/  PRMT R0, R2, 0xbb32, RZ ;  /* 0x0000bb3202007816 */ /* 0x000fca00000000ff */
[----:B------:R-:W-:Y:S01]  /*0200*/  IMAD R3, R0, -0x3cf3, RZ ;  /* 0xffffc30d00037824 */ /* 0x000fe200078e02ff */
[----:B------:R-:W-:-:S04]  /*0210*/  PRMT R0, R2, 0x7632, R0 ;  /* 0x0000763202007816 */ /* 0x000fc80000000000 */
[----:B------:R-:W-:-:S04]  /*0220*/  LEA.HI.SX32 R3, R3, R0, 0x10 ;  /* 0x0000000003037211 */ /* 0x000fc800078f82ff */
[C---:B------:R-:W-:Y:S02]  /*0230*/  LOP3.LUT R6, R3.reuse, 0xffff, RZ, 0xc0, !PT ;  /* 0x0000ffff03067812 */ /* 0x040fe400078ec0ff */
[----:B------:R-:W-:Y:S02]  /*0240*/  PRMT R12, R3, 0x9910, RZ ;  /* 0x00009910030c7816 */ /* 0x000fe400000000ff */
[----:B------:R-:W-:-:S04]  /*0250*/  SHF.R.U32.HI R3, RZ, 0xf, R6 ;  /* 0x0000000fff037819 */ /* 0x000fc80000011606 */
[----:B------:R-:W-:Y:S02]  /*0260*/  LEA.HI.SX32 R12, R12, R3, 0x1c ;  /* 0x000000030c0c7211 */ /* 0x000fe400078fe2ff */
[----:B--2---:R-:W-:Y:S02]  /*0270*/  IADD3 R23, P1, R16, 0x44, RZ ;  /* 0x0000004410177810 */ /* 0x004fe40007f3e0ff */
[----:B------:R-:W-:Y:S02]  /*0280*/  ISETP.GE.AND P0, PT, R17, RZ, PT ;  /* 0x000000ff1100720c */ /* 0x000fe40003f06270 */
[----:B------:R-:W-:Y:S02]  /*0290*/  IADD3.X R25, RZ, R17, RZ, P1, !PT ;  /* 0x00000011ff197210 */ /* 0x000fe40000ffe4ff */
[----:B------:R-:W-:Y:S02]  /*02a0*/  SEL R3, R23, R16, !P0 ;  /* 0x0000001017037207 */ /* 0x000fe40004000000 */
[----:B------:R-:W-:-:S02]  /*02b0*/  SEL R16, R25, R17, !P0 ;  /* 0x0000001119107207 */ /* 0x000fc40004000000 */
[----:B------:R-:W-:Y:S02]  /*02c0*/  PRMT R17, R12, 0x9910, RZ ;  /* 0x000099100c117816 */ /* 0x000fe400000000ff */
[----:B------:R-:W-:Y:S02]  /*02d0*/  IADD3 R13, P2, R18, 0x44, RZ ;  /* 0x00000044120d7810 */ /* 0x000fe40007f5e0ff */
[----:B------:R-:W-:Y:S01]  /*02e0*/  ISETP.GE.AND P1, PT, R19, RZ, PT ;  /* 0x000000ff1300720c */ /* 0x000fe20003f26270 */
[----:B------:R-:W-:Y:S01]  /*02f0*/  IMAD R17, R17, 0x15, RZ ;  /* 0x0000001511117824 */ /* 0x000fe200078e02ff */
[----:B---3--:R-:W-:Y:S01]  /*0300*/  ISETP.GE.AND P0, PT, R21, RZ, PT ;  /* 0x000000ff1500720c */ /* 0x008fe20003f06270 */
[----:B------:R-:W-:Y:S01]  /*0310*/  IMAD.X R23, RZ, RZ, R19, P2 ;  /* 0x000000ffff177224 */ /* 0x000fe200010e0613 */
[----:B------:R-:W-:Y:S01]  /*0320*/  SEL R6, R13, R18, !P1 ;  /* 0x000000120d067207 */ /* 0x000fe20004800000 */
[----:B------:R-:W-:Y:S01]  /*0330*/  IMAD.MOV R17, RZ, RZ, -R17 ;  /* 0x000000ffff117224 */ /* 0x000fe200078e0a11 */
[----:B------:R-:W-:-:S02]  /*0340*/  LEA R24, P2, R3, UR6, 0x2 ;  /* 0x0000000603187c11 */ /* 0x000fc4000f8410ff */
[----:B------:R-:W-:Y:S02]  /*0350*/  SEL R19, R23, R19, !P1 ;  /* 0x0000001317137207 */ /* 0x000fe40004800000 */
[----:B------:R-:W-:Y:S02]  /*0360*/  IADD3 R23, P1, R20, 0x44, RZ ;  /* 0x0000004414177810 */ /* 0x000fe40007f3e0ff */
[----:B------:R-:W-:Y:S02]  /*0370*/  PRMT R17, R17, 0x7710, RZ ;  /* 0x0000771011117816 */ /* 0x000fe400000000ff */
[----:B------:R-:W-:Y:S02]  /*0380*/  LEA R12, P3, R6, UR6, 0x2 ;  /* 0x00000006060c7c11 */ /* 0x000fe4000f8610ff */
[----:B------:R-:W-:Y:S02]  /*0390*/  IADD3.X R27, RZ, R21, RZ, P1, !PT ;  /* 0x00000015ff1b7210 */ /* 0x000fe40000ffe4ff */
[----:B------:R-:W-:-:S02]  /*03a0*/  IADD3 R0, R0, R17, RZ ;  /* 0x0000001100007210 */ /* 0x000fc40007ffe0ff */
[----:B----4-:R-:W-:Y:S02]  /*03b0*/  IADD3 R17, P1, R14, 0x44, RZ ;  /* 0x000000440e117810 */ /* 0x010fe40007f3e0ff */
[----:B------:R-:W-:Y:S02]  /*03c0*/  LEA.HI.X R13, R6, UR7, R19, 0x2, P3 ;  /* 0x00000007060d7c11 */ /* 0x000fe400098f1413 */
[----:B------:R-:W-:Y:S02]  /*03d0*/  LEA.HI.X R25, R3, UR7, R16, 0x2, P2 ;  /* 0x0000000703197c11 */ /* 0x000fe400090f1410 */
[----:B------:R-:W-:Y:S01]  /*03e0*/  SEL R19, R23, R20, !P0 ;  /* 0x0000001417137207 */ /* 0x000fe20004000000 */
[----:B------:R-:W-:Y:S01]  /*03f0*/  IMAD.X R23, RZ, RZ, R15, P1 ;  /* 0x000000ffff177224 */ /* 0x000fe200008e060f */
[----:B------:R-:W-:Y:S02]  /*0400*/  SEL R3, R27, R21, !P0 ;  /* 0x000000151b037207 */ /* 0x000fe40004000000 */
[----:B------:R-:W-:Y:S01]  /*0410*/  ISETP.GE.AND P0, PT, R15, RZ, PT ;  /* 0x000000ff0f00720c */ /* 0x000fe20003f06270 */
[----:B------:R-:W-:Y:S01]  /*0420*/  IMAD.WIDE.U32 R28, R19, 0x110, R24 ;  /* 0x00000110131c7825 */ /* 0x000fe200078e0018 */
[----:B------:R-:W-:-:S02]  /*0430*/  SHF.R.S32.HI R21, RZ, 0x10, R2 ;  /* 0x00000010ff157819 */ /* 0x000fc40000011402 */
[----:B------:R-:W-:Y:S01]  /*0440*/  SEL R6, R17, R14, !P0 ;  /* 0x0000000e11067207 */ /* 0x000fe20004000000 */
[----:B------:R-:W-:Y:S01]  /*0450*/  IMAD R3, R3, 0x110, RZ ;  /* 0x0000011003037824 */ /* 0x000fe200078e02ff */
[----:B------:R-:W-:Y:S01]  /*0460*/  SEL R2, R23, R15, !P0 ;  /* 0x0000000f17027207 */ /* 0x000fe20004000000 */
[----:B------:R-:W-:Y:S01]  /*0470*/  IMAD R21, R21, 0x1210, RZ ;  /* 0x0000121015157824 */ /* 0x000fe200078e02ff */
[----:B-----5:R-:W-:Y:S01]  /*0480*/  IADD3 R17, P2, R8, 0x44, RZ ;  /* 0x0000004408117810 */ /* 0x020fe20007f5e0ff */
[----:B------:R-:W-:Y:S01]  /*0490*/  IMAD.IADD R29, R29, 0x1, R3 ;  /* 0x000000011d1d7824 */ /* 0x000fe200078e0203 */
[----:B------:R-:W-:Y:S01]  /*04a0*/  ISETP.GE.AND P0, PT, R9, RZ, PT ;  /* 0x000000ff0900720c */ /* 0x000fe20003f06270 */
[----:B------:R-:W-:Y:S01]  /*04b0*/  IMAD R2, R2, 0x110, RZ ;  /* 0x0000011002027824 */ /* 0x000fe200078e02ff */
[----:B------:R-:W-:Y:S01]  /*04c0*/  IADD3 R15, P3, R10, 0x44, RZ ;  /* 0x000000440a0f7810 */ /* 0x000fe20007f7e0ff */
[----:B------:R-:W-:Y:S01]  /*04d0*/  IMAD.WIDE.U32 R24, R6, 0x110, R24 ;  /* 0x0000011006187825 */ /* 0x000fe200078e0018 */
[----:B------:R-:W-:-:S02]  /*04e0*/  ISETP.GE.AND P1, PT, R11, RZ, PT ;  /* 0x000000ff0b00720c */ /* 0x000fc40003f26270 */
[----:B------:R-:W-:Y:S01]  /*04f0*/  SEL R8, R17, R8, !P0 ;  /* 0x0000000811087207 */ /* 0x000fe20004000000 */
[----:B------:R-:W-:Y:S01]  /*0500*/  IMAD.X R17, RZ, RZ, R11, P3 ;  /* 0x000000ffff117224 */ /* 0x000fe200018e060b */
[----:B------:R-:W-:Y:S01]  /*0510*/  SEL R10, R15, R10, !P1 ;  /* 0x0000000a0f0a7207 */ /* 0x000fe20004800000 */
[----:B------:R-:W-:Y:S01]  /*0520*/  IMAD.WIDE R28, R21, 0x4, R28 ;  /* 0x00000004151c7825 */ /* 0x000fe200078e021c */
[----:B------:R-:W-:Y:S02]  /*0530*/  IADD3.X R23, RZ, R9, RZ, P2, !PT ;  /* 0x00000009ff177210 */ /* 0x000fe400017fe4ff */
[----:B------:R-:W-:Y:S01]  /*0540*/  SEL R11, R17, R11, !P1 ;  /* 0x0000000b110b7207 */ /* 0x000fe20004800000 */
[----:B------:R-:W-:Y:S01]  /*0550*/  IMAD.WIDE.U32 R26, R19, 0x110, R12 ;  /* 0x00000110131a7825 */ /* 0x000fe200078e000c */
[----:B------:R-:W-:Y:S01]  /*0560*/  LEA R14, P1, R10, UR6, 0x2 ;  /* 0x000000060a0e7c11 */ /* 0x000fe2000f8210ff */
[----:B------:R1:W2:Y:S01]  /*0570*/  LDG.E.EL R20, desc[UR4][R28.64] ;  /* 0x000000041c147981 */ /* 0x0002a2000c2e1900 */
[----:B------:R-:W-:-:S02]  /*0580*/  SEL R9, R23, R9, !P0 ;  /* 0x0000000917097207 */ /* 0x000fc40004000000 */
[----:B------:R-:W-:Y:S02]  /*0590*/  LEA.HI.X R15, R10, UR7, R11, 0x2, P1 ;  /* 0x000000070a0f7c11 */ /* 0x000fe400088f140b */
[----:B------:R-:W3:Y:S01]  /*05a0*/  LDC.64 R10, c[0x0][0x230] ;  /* 0x00008c00ff0a7b82 */ /* 0x000ee20000000a00 */
[C---:B------:R-:W-:Y:S02]  /*05b0*/  LEA R16, P0, R8.reuse, UR6, 0x2 ;  /* 0x0000000608107c11 */ /* 0x040fe4000f8010ff */
[----:B------:R-:W-:Y:S02]  /*05c0*/  IADD3 R25, R25, R2, RZ ;  /* 0x0000000219197210 */ /* 0x000fe40007ffe0ff */
[----:B------:R-:W-:Y:S01]  /*05d0*/  LEA.HI.X R17, R8, UR7, R9, 0x2, P0 ;  /* 0x0000000708117c11 */ /* 0x000fe200080f1409 */
[----:B------:R-:W-:Y:S01]  /*05e0*/  IMAD.WIDE.U32 R12, R6, 0x110, R12 ;  /* 0x00000110060c7825 */ /* 0x000fe200078e000c */
[----:B------:R-:W-:Y:S01]  /*05f0*/  PRMT R0, R0, 0x9910, RZ ;  /* 0x0000991000007816 */ /* 0x000fe200000000ff */
[----:B-1----:R-:W1:Y:S01]  /*0600*/  LDC.64 R28, c[0x0][0x240] ;  /* 0x00009000ff1c7b82 */ /* 0x002e620000000a00 */
[----:B------:R-:W-:Y:S01]  /*0610*/  IADD3 R27, R3, R27, RZ ;  /* 0x0000001b031b7210 */ /* 0x000fe20007ffe0ff */
[----:B------:R-:W-:-:S04]  /*0620*/  IMAD.WIDE.U32 R8, R19, 0x110, R16 ;  /* 0x0000011013087825 */ /* 0x000fc800078e0010 */
[----:B------:R-:W-:-:S04]  /*0630*/  IMAD.WIDE.U32 R18, R19, 0x110, R14 ;  /* 0x0000011013127825 */ /* 0x000fc800078e000e */
[----:B------:R-:W-:-:S04]  /*0640*/  IMAD.WIDE.U32 R16, R6, 0x110, R16 ;  /* 0x0000011006107825 */ /* 0x000fc800078e0010 */
[----:B------:R-:W-:-:S04]  /*0650*/  IMAD.WIDE.U32 R14, R6, 0x110, R14 ;  /* 0x00000110060e7825 */ /* 0x000fc800078e000e */
[----:B------:R-:W-:Y:S01]  /*0660*/  IMAD.WIDE R24, R21, 0x4, R24 ;  /* 0x0000000415187825 */ /* 0x000fe200078e0218 */
[----:B------:R-:W-:Y:S02]  /*0670*/  IADD3 R17, R2, R17, RZ ;  /* 0x0000001102117210 */ /* 0x000fe40007ffe0ff */
[----:B------:R-:W-:Y:S01]  /*0680*/  IADD3 R15, R2, R15, RZ ;  /* 0x0000000f020f7210 */ /* 0x000fe20007ffe0ff */
[C---:B------:R-:W-:Y:S01]  /*0690*/  IMAD.IADD R9, R3.reuse, 0x1, R9 ;  /* 0x0000000103097824 */ /* 0x040fe200078e0209 */
[----:B------:R4:W5:Y:S01]  /*06a0*/  LDG.E.EL R23, desc[UR4][R24.64] ;  /* 0x0000000418177981 */ /* 0x000962000c2e1900 */
[----:B------:R-:W-:Y:S02]  /*06b0*/  IMAD.IADD R13, R2, 0x1, R13 ;  /* 0x00000001020d7824 */ /* 0x000fe400078e020d */
[----:B------:R-:W-:Y:S02]  /*06c0*/  IMAD.IADD R19, R3, 0x1, R19 ;  /* 0x0000000103137824 */ /* 0x000fe400078e0213 */
[----:B------:R-:W1:Y:S01]  /*06d0*/  LDC.64 R2, c[0x0][0x250] ;  /* 0x00009400ff027b82 */ /* 0x000e620000000a00 */
[----:B----4-:R-:W-:Y:S01]  /*06e0*/  MOV R25, R0 ;  /* 0x0000000000197202 */ /* 0x010fe20000000f00 */
[----:B------:R-:W-:-:S04]  /*06f0*/  IMAD.WIDE R8, R21, 0x4, R8 ;  /* 0x0000000415087825 */ /* 0x000fc800078e0208 */
[----:B---3--:R-:W-:Y:S02]  /*0700*/  IMAD.WIDE R10, R25, 0x4, R10 ;  /* 0x00000004190a7825 */ /* 0x008fe400078e020a */
[----:B------:R-:W3:Y:S02]  /*0710*/  LDG.E.EL R8, desc[UR4][R8.64] ;  /* 0x0000000408087981 */ /* 0x000ee4000c2e1900 */
[C---:B------:R-:W-:Y:S02]  /*0720*/  IMAD.WIDE R16, R21.reuse, 0x4, R16 ;  /* 0x0000000415107825 */ /* 0x040fe400078e0210 */
[----:B------:R-:W2:Y:S02]  /*0730*/  LDG.E.EL R11, desc[UR4][R10.64] ;  /* 0x000000040a0b7981 */ /* 0x000ea4000c2e1900 */
[C---:B------:R-:W-:Y:S02]  /*0740*/  IMAD.WIDE R12, R21.reuse, 0x4, R12 ;  /* 0x00000004150c7825 */ /* 0x040fe400078e020c */
[----:B------:R-:W4:Y:S02]  /*0750*/  LDG.E.EL R16, desc[UR4][R16.64] ;  /* 0x0000000410107981 */ /* 0x000f24000c2e1900 */
[----:B------:R-:W-:-:S02]  /*0760*/  IMAD.WIDE R18, R21, 0x4, R18 ;  /* 0x0000000415127825 */ /* 0x000fc400078e0212 */
[----:B------:R-:W4:Y:S02]  /*0770*/  LDG.E.EL R12, desc[UR4][R12.64] ;  /* 0x000000040c0c7981 */ /* 0x000f24000c2e1900 */
[C---:B------:R-:W-:Y:S02]  /*0780*/  IMAD.WIDE R26, R21.reuse, 0x4, R26 ;  /* 0x00000004151a7825 */ /* 0x040fe400078e021a */
[----:B------:R-:W4:Y:S02]  /*0790*/  LDG.E.EL R18, desc[UR4][R18.64] ;  /* 0x0000000412127981 */ /* 0x000f24000c2e1900 */
[----:B------:R-:W-:Y:S02]  /*07a0*/  IMAD.WIDE R14, R21, 0x4, R14 ;  /* 0x00000004150e7825 */ /* 0x000fe400078e020e */
[----:B------:R-:W4:Y:S02]  /*07b0*/  LDG.E.EL R22, desc[UR4][R26.64] ;  /* 0x000000041a167981 */ /* 0x000f24000c2e1900 */
[----:B-1----:R-:W-:-:S02]  /*07c0*/  IMAD.WIDE R6, R7, 0x4, R28 ;  /* 0x0000000407067825 */ /* 0x002fc400078e021c */
[----:B------:R-:W4:Y:S04]  /*07d0*/  LDG.E.EL R14, desc[UR4][R14.64] ;  /* 0x000000040e0e7981 */ /* 0x000f28000c2e1900 */
[----:B------:R-:W4:Y:S01]  /*07e0*/  LDG.E.EL.64 R6, desc[UR4][R6.64] ;  /* 0x0000000406067981 */ /* 0x000f22000c2e1b00 */
[----:B0-----:R-:W-:Y:S02]  /*07f0*/  IMAD.WIDE R24, R5, 0x4, R2 ;  /* 0x0000000405187825 */ /* 0x001fe400078e0202 */
[----:B------:R-:W0:Y:S03]  /*0800*/  LDC.64 R2, c[0x0][0x210] ;  /* 0x00008400ff027b82 */ /* 0x000e260000000a00 */
[----:B------:R-:W4:Y:S01]  /*0810*/  LDG.E.EL R0, desc[UR4][R24.64] ;  /* 0x0000000418007981 */ /* 0x000f22000c2e1900 */
[----:B0-----:R-:W-:-:S04]  /*0820*/  IMAD.WIDE R2, R4, 0x4, R2 ;  /* 0x0000000404027825 */ /* 0x001fc800078e0202 */
[C---:B--2---:R-:W-:Y:S01]  /*0830*/  FADD R5, R11.reuse, R20 ;  /* 0x000000140b057221 */ /* 0x044fe20000000000 */
[C---:B-----5:R-:W-:Y:S01]  /*0840*/  FADD R23, R11.reuse, R23 ;  /* 0x000000170b177221 */ /* 0x060fe20000000000 */
[C---:B---3--:R-:W-:Y:S01]  /*0850*/  FADD R8, R11.reuse, R8 ;  /* 0x000000080b087221 */ /* 0x048fe20000000000 */
[C---:B----4-:R-:W-:Y:S01]  /*0860*/  FADD R16, R11.reuse, R16 ;  /* 0x000000100b107221 */ /* 0x050fe20000000000 */
[C---:B------:R-:W-:Y:S01]  /*0870*/  FADD R12, R11.reuse, R12 ;  /* 0x0000000c0b0c7221 */ /* 0x040fe20000000000 */
[C---:B------:R-:W-:Y:S01]  /*0880*/  FADD R9, R11.reuse, R18 ;  /* 0x000000120b097221 */ /* 0x040fe20000000000 */
[C---:B------:R-:W-:Y:S01]  /*0890*/  FADD R22, R11.reuse, R22 ;  /* 0x000000160b167221 */ /* 0x040fe20000000000 */
[----:B------:R-:W-:Y:S01]  /*08a0*/  FADD R11, R11, R14 ;  /* 0x0000000e0b0b7221 */ /* 0x000fe20000000000 */
[----:B------:R-:W-:Y:S01]  /*08b0*/  FADD R8, -R5, R8 ;  /* 0x0000000805087221 */ /* 0x000fe20000000100 */
[----:B------:R-:W-:Y:S01]  /*08c0*/  FADD R16, -R23, R16 ;  /* 0x0000001017107221 */ /* 0x000fe20000000100 */
[----:B------:R-:W-:Y:S01]  /*08d0*/  FADD R9, -R22, R9 ;  /* 0x0000000916097221 */ /* 0x000fe20000000100 */
[----:B------:R-:W-:Y:S01]  /*08e0*/  FADD R11, -R12, R11 ;  /* 0x0000000b0c0b7221 */ /* 0x000fe20000000100 */
[C---:B------:R-:W-:Y:S01]  /*08f0*/  FFMA R5, R6.reuse, R8, R5 ;  /* 0x0000000806057223 */ /* 0x040fe20000000005 */
[----:B------:R-:W-:Y:S01]  /*0900*/  FFMA R16, R6, R16, R23 ;  /* 0x0000001006107223 */ /* 0x000fe20000000017 */
[C---:B------:R-:W-:Y:S01]  /*0910*/  FFMA R9, R7.reuse, R9, R22 ;  /* 0x0000000907097223 */ /* 0x040fe20000000016 */
[----:B------:R-:W-:-:S02]  /*0920*/  FFMA R12, R7, R11, R12 ;  /* 0x0000000b070c7223 */ /* 0x000fc4000000000c */
[----:B------:R-:W-:Y:S02]  /*0930*/  FADD R16, -R5, R16 ;  /* 0x0000001005107221 */ /* 0x000fe40000000100 */
[----:B------:R-:W-:Y:S02]  /*0940*/  FADD R12, -R9, R12 ;  /* 0x0000000c090c7221 */ /* 0x000fe40000000100 */
[C---:B------:R-:W-:Y:S02]  /*0950*/  FFMA R16, R0.reuse, R16, R5 ;  /* 0x0000001000107223 */ /* 0x040fe40000000005 */
[----:B------:R-:W-:-:S05]  /*0960*/  FFMA R17, R0, R12, R9 ;  /* 0x0000000c00117223 */ /* 0x000fca0000000009 */
[----:B------:R-:W-:Y:S01]  /*0970*/  STG.E.64 desc[UR4][R2.64], R16 ;  /* 0x0000001002007986 */ /* 0x000fe2000c101b04 */
[----:B------:R-:W-:Y:S05]  /*0980*/  EXIT ;  /* 0x000000000000794d */ /* 0x000fea0003800000 */
.L_x_0:
[----:B------:R-:W-:-:S00]  /*0990*/  BRA `(.L_x_0) ;  /* 0xfffffffc00fc7947 */ /* 0x000fc0000383ffff */
[----:B------:R-:W-:-:S00]  /*09a0*/  NOP ;  /* 0x0000000000007918 */ /* 0x000fc00000000000 */
        /* <DEDUP_REMOVED lines=13> */
.L_x_1:


//--------------------- .nv.constant0.triton_poi_fused__unsafe_index_add_convolution_mul_sub_45 --------------------------
	.section	.nv.constant0.triton_poi_fused__unsafe_index_add_convolution_mul_sub_45,"a",@progbits
	.sectionflags	@""
	.align	4
.nv.constant0.triton_poi_fused__unsafe_index_add_convolution_mul_sub_45:
	.zero		604
